//
// Generated by NVIDIA NVVM Compiler
//
// Compiler Build ID: CL-36424714
// Cuda compilation tools, release 13.0, V13.0.88
// Based on NVVM 20.0.0
//

.version 9.0
.target sm_100
.address_size 64

	// .globl	_Z12reduceKernelPfS_m

.visible .entry _Z12reduceKernelPfS_m(
	.param .u64 .ptr .align 1 _Z12reduceKernelPfS_m_param_0,
	.param .u64 .ptr .align 1 _Z12reduceKernelPfS_m_param_1,
	.param .u64 _Z12reduceKernelPfS_m_param_2
)
{
	.reg .pred 	%p<7>;
	.reg .b32 	%r<34>;
	.reg .b32 	%f<19>;
	.reg .b64 	%rd<37>;

	ld.param.u64 	%rd20, [_Z12reduceKernelPfS_m_param_0];
	ld.param.u64 	%rd18, [_Z12reduceKernelPfS_m_param_1];
	ld.param.u64 	%rd19, [_Z12reduceKernelPfS_m_param_2];
	cvta.to.global.u64 	%rd1, %rd20;
	mov.u32 	%r1, %tid.x;
	mov.u32 	%r17, %ntid.x;
	cvt.u64.u32 	%rd2, %r17;
	and.b64  	%rd21, %rd19, -4294967296;
	setp.ne.s64 	%p1, %rd21, 0;
	@%p1 bra 	$L__BB0_2;
	cvt.u32.u64 	%r18, %rd2;
	cvt.u32.u64 	%r19, %rd19;
	div.u32 	%r20, %r19, %r18;
	cvt.u64.u32 	%rd33, %r20;
	bra.uni 	$L__BB0_3;
$L__BB0_2:
	div.u64 	%rd33, %rd19, %rd2;
$L__BB0_3:
	cvta.to.global.u64 	%rd22, %rd18;
	mul.wide.u32 	%rd23, %r1, 4;
	add.s64 	%rd6, %rd22, %rd23;
	mov.b32 	%r21, 0;
	st.global.u32 	[%rd6], %r21;
	setp.lt.u64 	%p2, %rd19, %rd2;
	@%p2 bra 	$L__BB0_10;
	max.u64 	%rd7, %rd33, 1;
	and.b64  	%rd35, %rd7, 3;
	setp.lt.u64 	%p3, %rd33, 4;
	mov.b32 	%r33, 0;
	mov.f32 	%f17, 0f00000000;
	@%p3 bra 	$L__BB0_7;
	cvt.u32.u64 	%r24, %rd2;
	and.b64  	%rd34, %rd7, -4;
	add.s32 	%r31, %r1, %r24;
	shl.b32 	%r3, %r24, 2;
	shl.b32 	%r25, %r24, 1;
	add.s32 	%r30, %r1, %r25;
	mad.lo.s32 	%r29, %r24, 3, %r1;
	mov.b32 	%r33, 0;
	mov.f32 	%f17, 0f00000000;
	mov.u32 	%r28, %r1;
$L__BB0_6:
	mul.wide.u32 	%rd24, %r28, 4;
	add.s64 	%rd25, %rd1, %rd24;
	ld.global.f32 	%f8, [%rd25];
	add.f32 	%f9, %f8, %f17;
	st.global.f32 	[%rd6], %f9;
	mul.wide.u32 	%rd26, %r31, 4;
	add.s64 	%rd27, %rd1, %rd26;
	ld.global.f32 	%f10, [%rd27];
	add.f32 	%f11, %f10, %f9;
	st.global.f32 	[%rd6], %f11;
	mul.wide.u32 	%rd28, %r30, 4;
	add.s64 	%rd29, %rd1, %rd28;
	ld.global.f32 	%f12, [%rd29];
	add.f32 	%f13, %f12, %f11;
	st.global.f32 	[%rd6], %f13;
	mul.wide.u32 	%rd30, %r29, 4;
	add.s64 	%rd31, %rd1, %rd30;
	ld.global.f32 	%f14, [%rd31];
	add.f32 	%f17, %f14, %f13;
	st.global.f32 	[%rd6], %f17;
	add.s32 	%r33, %r33, 4;
	add.s32 	%r31, %r31, %r3;
	add.s32 	%r30, %r30, %r3;
	add.s32 	%r29, %r29, %r3;
	add.s32 	%r28, %r28, %r3;
	add.s64 	%rd34, %rd34, -4;
	setp.ne.s64 	%p4, %rd34, 0;
	@%p4 bra 	$L__BB0_6;
$L__BB0_7:
	setp.eq.s64 	%p5, %rd35, 0;
	@%p5 bra 	$L__BB0_10;
	cvt.u32.u64 	%r26, %rd2;
	mad.lo.s32 	%r27, %r26, %r33, %r1;
	mul.wide.u32 	%rd32, %r27, 4;
	add.s64 	%rd36, %rd1, %rd32;
	shl.b64 	%rd13, %rd2, 2;
$L__BB0_9:
	.pragma "nounroll";
	ld.global.f32 	%f15, [%rd36];
	add.f32 	%f17, %f15, %f17;
	st.global.f32 	[%rd6], %f17;
	add.s64 	%rd36, %rd36, %rd13;
	add.s64 	%rd35, %rd35, -1;
	setp.ne.s64 	%p6, %rd35, 0;
	@%p6 bra 	$L__BB0_9;
$L__BB0_10:
	ret;

}


// ===== COMPILED SASS (sm_100) =====

	.target	sm_100

	.elftype	@"ET_EXEC"


//--------------------- .note.nv.tkinfo           --------------------------
	.section	.note.nv.tkinfo,"",@"SHT_NOTE"
	.sectionflags	@"SHF_NOTE_NV_TKINFO"
	.tkinfo
        /*0018*/ 	.word	0x00000002
        /*0030*/ 	.string	""
        /*0030*/ 	.string	"ptxas"
        /*0030*/ 	.string	"Cuda compilation tools, release 13.0, V13.0.88"
        /*0030*/ 	.string	"Build cuda_13.0.r13.0/compiler.36424714_0"
        /*0030*/ 	.string	"-arch sm_100 -m 64 "



//--------------------- .note.nv.cuinfo           --------------------------
	.section	.note.nv.cuinfo,"",@"SHT_NOTE"
	.sectionflags	@"SHF_NOTE_NV_CUINFO"
        /*0018*/ 	.short	0x0002
        /*001a*/ 	.short	0x0064
        /*001c*/ 	.short	0x0082
	.zero		2


//--------------------- .nv.info                  --------------------------
	.section	.nv.info,"",@"SHT_CUDA_INFO"
	.align	4


	//----- nvinfo : EIATTR_REGCOUNT
	.align		4
        /*0000*/ 	.byte	0x04, 0x2f
        /*0002*/ 	.short	(.L_1 - .L_0)
	.align		4
.L_0:
        /*0004*/ 	.word	index@(_Z12reduceKernelPfS_m)
        /*0008*/ 	.word	0x00000020


	//----- nvinfo : EIATTR_FRAME_SIZE
	.align		4
.L_1:
        /*000c*/ 	.byte	0x04, 0x11
        /*000e*/ 	.short	(.L_3 - .L_2)
	.align		4
.L_2:
        /*0010*/ 	.word	index@($__internal_0_$__cuda_sm20_div_u64)
        /*0014*/ 	.word	0x00000000


	//----- nvinfo : EIATTR_FRAME_SIZE
	.align		4
.L_3:
        /*0018*/ 	.byte	0x04, 0x11
        /*001a*/ 	.short	(.L_5 - .L_4)
	.align		4
.L_4:
        /*001c*/ 	.word	index@(_Z12reduceKernelPfS_m)
        /*0020*/ 	.word	0x00000000


	//----- nvinfo : EIATTR_MIN_STACK_SIZE
	.align		4
.L_5:
        /*0024*/ 	.byte	0x04, 0x12
        /*0026*/ 	.short	(.L_7 - .L_6)
	.align		4
.L_6:
        /*0028*/ 	.word	index@(_Z12reduceKernelPfS_m)
        /*002c*/ 	.word	0x00000000
.L_7:


//--------------------- .nv.compat                --------------------------
	.section	.nv.compat,"",@"SHT_CUDA_COMPAT_INFO"
	.align	4
        /*0000*/ 	.byte	0x02, 0x09, 0x00, 0x00, 0x02, 0x02, 0x01, 0x00, 0x02, 0x05, 0x05, 0x00, 0x03, 0x07, 0x01, 0x01
        /*0010*/ 	.byte	0x02, 0x03, 0x00, 0x00, 0x02, 0x06, 0x01, 0x00, 0x04, 0x0b, 0x08, 0x00, 0x09, 0x00, 0x00, 0x00
        /*0020*/ 	.byte	0x00, 0x00, 0x00, 0x00


//--------------------- .nv.info._Z12reduceKernelPfS_m --------------------------
	.section	.nv.info._Z12reduceKernelPfS_m,"",@"SHT_CUDA_INFO"
	.sectionflags	@""
	.align	4


	//----- nvinfo : EIATTR_CUDA_API_VERSION
	.align		4
        /*0000*/ 	.byte	0x04, 0x37
        /*0002*/ 	.short	(.L_9 - .L_8)
.L_8:
        /*0004*/ 	.word	0x00000082


	//----- nvinfo : EIATTR_KPARAM_INFO
	.align		4
.L_9:
        /*0008*/ 	.byte	0x04, 0x17
        /*000a*/ 	.short	(.L_11 - .L_10)
.L_10:
        /*000c*/ 	.word	0x00000000
        /*0010*/ 	.short	0x0002
        /*0012*/ 	.short	0x0010
        /*0014*/ 	.byte	0x00, 0xf0, 0x21, 0x00


	//----- nvinfo : EIATTR_KPARAM_INFO
	.align		4
.L_11:
        /*0018*/ 	.byte	0x04, 0x17
        /*001a*/ 	.short	(.L_13 - .L_12)
.L_12:
        /*001c*/ 	.word	0x00000000
        /*0020*/ 	.short	0x0001
        /*0022*/ 	.short	0x0008
        /*0024*/ 	.byte	0x00, 0xf5, 0x21, 0x00


	//----- nvinfo : EIATTR_KPARAM_INFO
	.align		4
.L_13:
        /*0028*/ 	.byte	0x04, 0x17
        /*002a*/ 	.short	(.L_15 - .L_14)
.L_14:
        /*002c*/ 	.word	0x00000000
        /*0030*/ 	.short	0x0000
        /*0032*/ 	.short	0x0000
        /*0034*/ 	.byte	0x00, 0xf5, 0x21, 0x00


	//----- nvinfo : EIATTR_SPARSE_MMA_MASK
	.align		4
.L_15:
        /*0038*/ 	.byte	0x03, 0x50
        /*003a*/ 	.short	0x0000


	//----- nvinfo : EIATTR_MAXREG_COUNT
	.align		4
        /*003c*/ 	.byte	0x03, 0x1b
        /*003e*/ 	.short	0x00ff


	//----- nvinfo : EIATTR_MERCURY_ISA_VERSION
	.align		4
        /*0040*/ 	.byte	0x03, 0x5f
        /*0042*/ 	.short	0x0101


	//----- nvinfo : EIATTR_VRC_CTA_INIT_COUNT
	.align		4
        /*0044*/ 	.byte	0x02, 0x4a
	.zero		1
	.zero		1


	//----- nvinfo : EIATTR_EXIT_INSTR_OFFSETS
	.align		4
        /*0048*/ 	.byte	0x04, 0x1c
        /*004a*/ 	.short	(.L_17 - .L_16)


	//   ....[0]....
.L_16:
        /*004c*/ 	.word	0x00000250


	//   ....[1]....
        /*0050*/ 	.word	0x00000550


	//   ....[2]....
        /*0054*/ 	.word	0x00000650


	//----- nvinfo : EIATTR_CRS_STACK_SIZE
	.align		4
.L_17:
        /*0058*/ 	.byte	0x04, 0x1e
        /*005a*/ 	.short	(.L_19 - .L_18)
.L_18:
        /*005c*/ 	.word	0x00000000


	//----- nvinfo : EIATTR_CBANK_PARAM_SIZE
	.align		4
.L_19:
        /*0060*/ 	.byte	0x03, 0x19
        /*0062*/ 	.short	0x0018


	//----- nvinfo : EIATTR_PARAM_CBANK
	.align		4
        /*0064*/ 	.byte	0x04, 0x0a
        /*0066*/ 	.short	(.L_21 - .L_20)
	.align		4
.L_20:
        /*0068*/ 	.word	index@(.nv.constant0._Z12reduceKernelPfS_m)
        /*006c*/ 	.short	0x0380
        /*006e*/ 	.short	0x0018


	//----- nvinfo : EIATTR_SW_WAR
	.align		4
.L_21:
        /*0070*/ 	.byte	0x04, 0x36
        /*0072*/ 	.short	(.L_23 - .L_22)
.L_22:
        /*0074*/ 	.word	0x00000008
.L_23:


//--------------------- .nv.callgraph             --------------------------
	.section	.nv.callgraph,"",@"SHT_CUDA_CALLGRAPH"
	.align	4
	.sectionentsize	8
	.align		4
        /*0000*/ 	.word	0x00000000
	.align		4
        /*0004*/ 	.word	0xffffffff
	.align		4
        /*0008*/ 	.word	0x00000000
	.align		4
        /*000c*/ 	.word	0xfffffffe
	.align		4
        /*0010*/ 	.word	0x00000000
	.align		4
        /*0014*/ 	.word	0xfffffffd
	.align		4
        /*0018*/ 	.word	0x00000000
	.align		4
        /*001c*/ 	.word	0xfffffffc


//--------------------- .text._Z12reduceKernelPfS_m --------------------------
	.section	.text._Z12reduceKernelPfS_m,"ax",@progbits
	.align	128
        .global         _Z12reduceKernelPfS_m
        .type           _Z12reduceKernelPfS_m,@function
        .size           _Z12reduceKernelPfS_m,(.L_x_6 - _Z12reduceKernelPfS_m)
        .other          _Z12reduceKernelPfS_m,@"STO_CUDA_ENTRY STV_DEFAULT"
_Z12reduceKernelPfS_m:
.text._Z12reduceKernelPfS_m:
[----:B------:R-:W-:Y:S01]  /*0000*/  LDC R1, c[0x0][0x37c] ;  /* 0x0000df00ff017b82 */ /* 0x000fe20000000800 */
[----:B------:R-:W0:Y:S01]  /*0010*/  LDCU UR4, c[0x0][0x394] ;  /* 0x00007280ff0477ac */ /* 0x000e220008000800 */
[----:B------:R-:W1:Y:S06]  /*0020*/  S2R R7, SR_TID.X ;  /* 0x0000000000077919 */ /* 0x000e6c0000002100 */
[----:B------:R-:W2:Y:S01]  /*0030*/  LDC R0, c[0x0][0x360] ;  /* 0x0000d800ff007b82 */ /* 0x000ea20000000800 */
[----:B------:R-:W3:Y:S01]  /*0040*/  LDCU.64 UR6, c[0x0][0x358] ;  /* 0x00006b00ff0677ac */ /* 0x000ee20008000a00 */
[----:B0-----:R-:W-:-:S09]  /*0050*/  UISETP.NE.U32.AND UP0, UPT, UR4, URZ, UPT ;  /* 0x000000ff0400728c */ /* 0x001fd2000bf05070 */
[----:B---3--:R-:W-:Y:S05]  /*0060*/  BRA.U UP0, `(.L_x_0) ;  /* 0x0000000100587547 */ /* 0x008fea000b800000 */
[----:B--2---:R-:W0:Y:S01]  /*0070*/  I2F.U32.RP R4, R0 ;  /* 0x0000000000047306 */ /* 0x004e220000209000 */
[----:B------:R-:W2:Y:S01]  /*0080*/  LDCU UR4, c[0x0][0x390] ;  /* 0x00007200ff0477ac */ /* 0x000ea20008000800 */
[----:B------:R-:W-:-:S06]  /*0090*/  ISETP.NE.U32.AND P2, PT, R0, RZ, PT ;  /* 0x000000ff0000720c */ /* 0x000fcc0003f45070 */
[----:B0-----:R-:W0:Y:S02]  /*00a0*/  MUFU.RCP R4, R4 ;  /* 0x0000000400047308 */ /* 0x001e240000001000 */
[----:B0-----:R-:W-:-:S06]  /*00b0*/  VIADD R2, R4, 0xffffffe ;  /* 0x0ffffffe04027836 */ /* 0x001fcc0000000000 */
[----:B------:R0:W3:Y:S02]  /*00c0*/  F2I.FTZ.U32.TRUNC.NTZ R3, R2 ;  /* 0x0000000200037305 */ /* 0x0000e4000021f000 */
[----:B0-----:R-:W-:Y:S02]  /*00d0*/  IMAD.MOV.U32 R2, RZ, RZ, RZ ;  /* 0x000000ffff027224 */ /* 0x001fe400078e00ff */
[----:B---3--:R-:W-:-:S04]  /*00e0*/  IMAD.MOV R5, RZ, RZ, -R3 ;  /* 0x000000ffff057224 */ /* 0x008fc800078e0a03 */
[----:B------:R-:W-:-:S04]  /*00f0*/  IMAD R5, R5, R0, RZ ;  /* 0x0000000005057224 */ /* 0x000fc800078e02ff */
[----:B------:R-:W-:-:S06]  /*0100*/  IMAD.HI.U32 R3, R3, R5, R2 ;  /* 0x0000000503037227 */ /* 0x000fcc00078e0002 */
[----:B--2---:R-:W-:-:S05]  /*0110*/  IMAD.HI.U32 R3, R3, UR4, RZ ;  /* 0x0000000403037c27 */ /* 0x004fca000f8e00ff */
[----:B------:R-:W-:-:S05]  /*0120*/  IADD3 R5, PT, PT, -R3, RZ, RZ ;  /* 0x000000ff03057210 */ /* 0x000fca0007ffe1ff */
[----:B------:R-:W-:-:S05]  /*0130*/  IMAD R5, R0, R5, UR4 ;  /* 0x0000000400057e24 */ /* 0x000fca000f8e0205 */
[----:B------:R-:W-:-:S13]  /*0140*/  ISETP.GE.U32.AND P0, PT, R5, R0, PT ;  /* 0x000000000500720c */ /* 0x000fda0003f06070 */
[----:B------:R-:W-:Y:S02]  /*0150*/  @P0 IMAD.IADD R5, R5, 0x1, -R0 ;  /* 0x0000000105050824 */ /* 0x000fe400078e0a00 */
[----:B------:R-:W-:-:S03]  /*0160*/  @P0 VIADD R3, R3, 0x1 ;  /* 0x0000000103030836 */ /* 0x000fc60000000000 */
[----:B------:R-:W-:Y:S01]  /*0170*/  ISETP.GE.U32.AND P1, PT, R5, R0, PT ;  /* 0x000000000500720c */ /* 0x000fe20003f26070 */
[----:B------:R-:W-:-:S12]  /*0180*/  IMAD.MOV.U32 R5, RZ, RZ, RZ ;  /* 0x000000ffff057224 */ /* 0x000fd800078e00ff */
[----:B------:R-:W-:Y:S02]  /*0190*/  @P1 IADD3 R3, PT, PT, R3, 0x1, RZ ;  /* 0x0000000103031810 */ /* 0x000fe40007ffe0ff */
[----:B------:R-:W-:-:S05]  /*01a0*/  @!P2 LOP3.LUT R3, RZ, R0, RZ, 0x33, !PT ;  /* 0x00000000ff03a212 */ /* 0x000fca00078e33ff */
[----:B------:R-:W-:Y:S01]  /*01b0*/  IMAD.MOV.U32 R4, RZ, RZ, R3 ;  /* 0x000000ffff047224 */ /* 0x000fe200078e0003 */
[----:B------:R-:W-:Y:S06]  /*01c0*/  BRA `(.L_x_1) ;  /* 0x0000000000087947 */ /* 0x000fec0003800000 */
.L_x_0:
[----:B------:R-:W-:-:S07]  /*01d0*/  MOV R2, 0x1f0 ;  /* 0x000001f000027802 */ /* 0x000fce0000000f00 */
[----:B-12---:R-:W-:Y:S05]  /*01e0*/  CALL.REL.NOINC `($__internal_0_$__cuda_sm20_div_u64) ;  /* 0x00000004001c7944 */ /* 0x006fea0003c00000 */
.L_x_1:
[----:B------:R-:W0:Y:S01]  /*01f0*/  LDCU.64 UR4, c[0x0][0x390] ;  /* 0x00007200ff0477ac */ /* 0x000e220008000a00 */
[----:B------:R-:W1:Y:S01]  /*0200*/  LDC.64 R2, c[0x0][0x388] ;  /* 0x0000e200ff027b82 */ /* 0x000e620000000a00 */
[----:B0-----:R-:W-:-:S04]  /*0210*/  ISETP.GT.U32.AND P0, PT, R0, UR4, PT ;  /* 0x0000000400007c0c */ /* 0x001fc8000bf04070 */
[----:B------:R-:W-:Y:S01]  /*0220*/  ISETP.GT.U32.AND.EX P0, PT, RZ, UR5, PT, P0 ;  /* 0x00000005ff007c0c */ /* 0x000fe2000bf04100 */
[----:B-1----:R-:W-:-:S05]  /*0230*/  IMAD.WIDE.U32 R2, R7, 0x4, R2 ;  /* 0x0000000407027825 */ /* 0x002fca00078e0002 */
[----:B------:R0:W-:Y:S07]  /*0240*/  STG.E desc[UR6][R2.64], RZ ;  /* 0x000000ff02007986 */ /* 0x0001ee000c101906 */
[----:B------:R-:W-:Y:S05]  /*0250*/  @P0 EXIT ;  /* 0x000000000000094d */ /* 0x000fea0003800000 */
[C---:B------:R-:W-:Y:S01]  /*0260*/  ISETP.GT.U32.AND P0, PT, R4.reuse, 0x1, PT ;  /* 0x000000010400780c */ /* 0x040fe20003f04070 */
[----:B------:R-:W-:Y:S01]  /*0270*/  HFMA2 R8, -RZ, RZ, 0, 0 ;  /* 0x00000000ff087431 */ /* 0x000fe200000001ff */
[C---:B------:R-:W-:Y:S01]  /*0280*/  ISETP.GE.U32.AND P1, PT, R4.reuse, 0x4, PT ;  /* 0x000000040400780c */ /* 0x040fe20003f26070 */
[----:B------:R-:W-:Y:S01]  /*0290*/  UMOV UR4, URZ ;  /* 0x000000ff00047c82 */ /* 0x000fe20008000000 */
[C---:B------:R-:W-:Y:S01]  /*02a0*/  ISETP.GT.U32.AND.EX P0, PT, R5.reuse, RZ, PT, P0 ;  /* 0x000000ff0500720c */ /* 0x040fe20003f04100 */
[----:B------:R-:W-:Y:S01]  /*02b0*/  IMAD.MOV.U32 R19, RZ, RZ, RZ ;  /* 0x000000ffff137224 */ /* 0x000fe200078e00ff */
[C---:B------:R-:W-:Y:S02]  /*02c0*/  ISETP.GE.U32.AND.EX P1, PT, R5.reuse, RZ, PT, P1 ;  /* 0x000000ff0500720c */ /* 0x040fe40003f26110 */
[----:B------:R-:W-:Y:S02]  /*02d0*/  SEL R9, R4, 0x1, P0 ;  /* 0x0000000104097807 */ /* 0x000fe40000000000 */
[----:B------:R-:W-:-:S02]  /*02e0*/  SEL R10, R5, RZ, P0 ;  /* 0x000000ff050a7207 */ /* 0x000fc40000000000 */
[----:B------:R-:W-:-:S04]  /*02f0*/  LOP3.LUT R6, R9, 0x3, RZ, 0xc0, !PT ;  /* 0x0000000309067812 */ /* 0x000fc800078ec0ff */
[----:B------:R-:W-:-:S04]  /*0300*/  ISETP.NE.U32.AND P2, PT, R6, RZ, PT ;  /* 0x000000ff0600720c */ /* 0x000fc80003f45070 */
[----:B------:R-:W-:Y:S01]  /*0310*/  ISETP.NE.AND.EX P2, PT, R8, RZ, PT, P2 ;  /* 0x000000ff0800720c */ /* 0x000fe20003f45320 */
[----:B------:R-:W-:-:S12]  /*0320*/  @!P1 BRA `(.L_x_2) ;  /* 0x0000000000889947 */ /* 0x000fd80003800000 */
[----:B------:R-:W1:Y:S01]  /*0330*/  LDC.64 R4, c[0x0][0x380] ;  /* 0x0000e000ff047b82 */ /* 0x000e620000000a00 */
[----:B------:R-:W-:Y:S01]  /*0340*/  LOP3.LUT R9, R9, 0xfffffffc, RZ, 0xc0, !PT ;  /* 0xfffffffc09097812 */ /* 0x000fe200078ec0ff */
[----:B------:R-:W-:Y:S01]  /*0350*/  IMAD.IADD R17, R7, 0x1, R0 ;  /* 0x0000000107117824 */ /* 0x000fe200078e0200 */
[C---:B------:R-:W-:Y:S01]  /*0360*/  LEA R13, R0.reuse, R7, 0x1 ;  /* 0x00000007000d7211 */ /* 0x040fe200078e08ff */
[--C-:B------:R-:W-:Y:S01]  /*0370*/  IMAD R15, R0, 0x3, R7.reuse ;  /* 0x00000003000f7824 */ /* 0x100fe200078e0207 */
[----:B------:R-:W-:Y:S01]  /*0380*/  UMOV UR4, URZ ;  /* 0x000000ff00047c82 */ /* 0x000fe20008000000 */
[----:B------:R-:W-:Y:S02]  /*0390*/  IMAD.MOV.U32 R19, RZ, RZ, RZ ;  /* 0x000000ffff137224 */ /* 0x000fe400078e00ff */
[----:B------:R-:W-:-:S07]  /*03a0*/  IMAD.MOV.U32 R11, RZ, RZ, R7 ;  /* 0x000000ffff0b7224 */ /* 0x000fce00078e0007 */
.L_x_3:
[----:B-1----:R-:W-:-:S06]  /*03b0*/  IMAD.WIDE.U32 R20, R11, 0x4, R4 ;  /* 0x000000040b147825 */ /* 0x002fcc00078e0004 */
[----:B--2---:R-:W2:Y:S01]  /*03c0*/  LDG.E R20, desc[UR6][R20.64] ;  /* 0x0000000614147981 */ /* 0x004ea2000c1e1900 */
[----:B------:R-:W-:-:S04]  /*03d0*/  IMAD.WIDE.U32 R22, R17, 0x4, R4 ;  /* 0x0000000411167825 */ /* 0x000fc800078e0004 */
[----:B--2---:R-:W-:-:S05]  /*03e0*/  FADD R29, R20, R19 ;  /* 0x00000013141d7221 */ /* 0x004fca0000000000 */
[----:B------:R2:W-:Y:S04]  /*03f0*/  STG.E desc[UR6][R2.64], R29 ;  /* 0x0000001d02007986 */ /* 0x0005e8000c101906 */
[----:B------:R-:W3:Y:S01]  /*0400*/  LDG.E R22, desc[UR6][R22.64] ;  /* 0x0000000616167981 */ /* 0x000ee2000c1e1900 */
[----:B------:R-:W-:-:S04]  /*0410*/  IMAD.WIDE.U32 R24, R13, 0x4, R4 ;  /* 0x000000040d187825 */ /* 0x000fc800078e0004 */
[----:B---3--:R-:W-:-:S05]  /*0420*/  FADD R12, R29, R22 ;  /* 0x000000161d0c7221 */ /* 0x008fca0000000000 */
[----:B------:R2:W-:Y:S04]  /*0430*/  STG.E desc[UR6][R2.64], R12 ;  /* 0x0000000c02007986 */ /* 0x0005e8000c101906 */
[----:B------:R-:W3:Y:S01]  /*0440*/  LDG.E R25, desc[UR6][R24.64] ;  /* 0x0000000618197981 */ /* 0x000ee2000c1e1900 */
[----:B------:R-:W-:-:S04]  /*0450*/  IMAD.WIDE.U32 R26, R15, 0x4, R4 ;  /* 0x000000040f1a7825 */ /* 0x000fc800078e0004 */
[----:B---3--:R-:W-:-:S05]  /*0460*/  FADD R14, R12, R25 ;  /* 0x000000190c0e7221 */ /* 0x008fca0000000000 */
[----:B------:R2:W-:Y:S04]  /*0470*/  STG.E desc[UR6][R2.64], R14 ;  /* 0x0000000e02007986 */ /* 0x0005e8000c101906 */
[----:B------:R-:W3:Y:S01]  /*0480*/  LDG.E R27, desc[UR6][R26.64] ;  /* 0x000000061a1b7981 */ /* 0x000ee2000c1e1900 */
[----:B------:R-:W-:Y:S01]  /*0490*/  IADD3 R9, P0, PT, R9, -0x4, RZ ;  /* 0xfffffffc09097810 */ /* 0x000fe20007f1e0ff */
[----:B------:R-:W-:Y:S01]  /*04a0*/  UIADD3 UR4, UPT, UPT, UR4, 0x4, URZ ;  /* 0x0000000404047890 */ /* 0x000fe2000fffe0ff */
[C---:B------:R-:W-:Y:S01]  /*04b0*/  LEA R11, R0.reuse, R11, 0x2 ;  /* 0x0000000b000b7211 */ /* 0x040fe200078e10ff */
[----:B------:R-:W-:Y:S01]  /*04c0*/  IMAD R17, R0, 0x4, R17 ;  /* 0x0000000400117824 */ /* 0x000fe200078e0211 */
[----:B------:R-:W-:Y:S01]  /*04d0*/  IADD3.X R10, PT, PT, R10, -0x1, RZ, P0, !PT ;  /* 0xffffffff0a0a7810 */ /* 0x000fe200007fe4ff */
[----:B------:R-:W-:Y:S01]  /*04e0*/  IMAD R13, R0, 0x4, R13 ;  /* 0x00000004000d7824 */ /* 0x000fe200078e020d */
[----:B------:R-:W-:-:S02]  /*04f0*/  ISETP.NE.U32.AND P0, PT, R9, RZ, PT ;  /* 0x000000ff0900720c */ /* 0x000fc40003f05070 */
[----:B------:R-:W-:Y:S02]  /*0500*/  LEA R15, R0, R15, 0x2 ;  /* 0x0000000f000f7211 */ /* 0x000fe400078e10ff */
[----:B------:R-:W-:Y:S01]  /*0510*/  ISETP.NE.AND.EX P0, PT, R10, RZ, PT, P0 ;  /* 0x000000ff0a00720c */ /* 0x000fe20003f05300 */
[----:B---3--:R-:W-:-:S05]  /*0520*/  FADD R19, R14, R27 ;  /* 0x0000001b0e137221 */ /* 0x008fca0000000000 */
[----:B------:R2:W-:Y:S07]  /*0530*/  STG.E desc[UR6][R2.64], R19 ;  /* 0x0000001302007986 */ /* 0x0005ee000c101906 */
[----:B------:R-:W-:Y:S05]  /*0540*/  @P0 BRA `(.L_x_3) ;  /* 0xfffffffc00980947 */ /* 0x000fea000383ffff */
.L_x_2:
[----:B------:R-:W-:Y:S05]  /*0550*/  @!P2 EXIT ;  /* 0x000000000000a94d */ /* 0x000fea0003800000 */
[----:B------:R-:W1:Y:S01]  /*0560*/  LDC.64 R4, c[0x0][0x380] ;  /* 0x0000e000ff047b82 */ /* 0x000e620000000a00 */
[----:B------:R-:W-:-:S04]  /*0570*/  IMAD R7, R0, UR4, R7 ;  /* 0x0000000400077c24 */ /* 0x000fc8000f8e0207 */
[----:B-1----:R-:W-:-:S04]  /*0580*/  IMAD.WIDE.U32 R4, R7, 0x4, R4 ;  /* 0x0000000407047825 */ /* 0x002fc800078e0004 */
[----:B------:R-:W-:-:S07]  /*0590*/  IMAD.MOV.U32 R7, RZ, RZ, R4 ;  /* 0x000000ffff077224 */ /* 0x000fce00078e0004 */
.L_x_4:
[----:B------:R-:W-:-:S06]  /*05a0*/  IMAD.MOV.U32 R4, RZ, RZ, R7 ;  /* 0x000000ffff047224 */ /* 0x000fcc00078e0007 */
[----:B-1----:R1:W2:Y:S01]  /*05b0*/  LDG.E R4, desc[UR6][R4.64] ;  /* 0x0000000604047981 */ /* 0x0022a2000c1e1900 */
[----:B------:R-:W-:Y:S02]  /*05c0*/  IADD3 R6, P0, PT, R6, -0x1, RZ ;  /* 0xffffffff06067810 */ /* 0x000fe40007f1e0ff */
[----:B------:R-:W-:Y:S02]  /*05d0*/  LEA R7, P1, R0, R7, 0x2 ;  /* 0x0000000700077211 */ /* 0x000fe400078210ff */
[----:B------:R-:W-:Y:S02]  /*05e0*/  IADD3.X R8, PT, PT, R8, -0x1, RZ, P0, !PT ;  /* 0xffffffff08087810 */ /* 0x000fe400007fe4ff */
[----:B------:R-:W-:Y:S02]  /*05f0*/  ISETP.NE.U32.AND P0, PT, R6, RZ, PT ;  /* 0x000000ff0600720c */ /* 0x000fe40003f05070 */
[----:B-1----:R-:W-:Y:S02]  /*0600*/  LEA.HI.X R5, R0, R5, RZ, 0x2, P1 ;  /* 0x0000000500057211 */ /* 0x002fe400008f14ff */
[----:B------:R-:W-:Y:S01]  /*0610*/  ISETP.NE.AND.EX P0, PT, R8, RZ, PT, P0 ;  /* 0x000000ff0800720c */ /* 0x000fe20003f05300 */
[----:B--2---:R-:W-:-:S05]  /*0620*/  FADD R19, R4, R19 ;  /* 0x0000001304137221 */ /* 0x004fca0000000000 */
[----:B------:R1:W-:Y:S07]  /*0630*/  STG.E desc[UR6][R2.64], R19 ;  /* 0x0000001302007986 */ /* 0x0003ee000c101906 */
[----:B------:R-:W-:Y:S05]  /*0640*/  @P0 BRA `(.L_x_4) ;  /* 0xfffffffc00d40947 */ /* 0x000fea000383ffff */
[----:B------:R-:W-:Y:S05]  /*0650*/  EXIT ;  /* 0x000000000000794d */ /* 0x000fea0003800000 */
        .weak           $__internal_0_$__cuda_sm20_div_u64
        .type           $__internal_0_$__cuda_sm20_div_u64,@function
        .size           $__internal_0_$__cuda_sm20_div_u64,(.L_x_6 - $__internal_0_$__cuda_sm20_div_u64)
$__internal_0_$__cuda_sm20_div_u64:
[----:B------:R-:W-:Y:S01]  /*0660*/  MOV R10, R0 ;  /* 0x00000000000a7202 */ /* 0x000fe20000000f00 */
[----:B------:R-:W-:-:S04]  /*0670*/  IMAD.MOV.U32 R11, RZ, RZ, RZ ;  /* 0x000000ffff0b7224 */ /* 0x000fc800078e00ff */
[----:B------:R-:W0:Y:S08]  /*0680*/  I2F.U64.RP R3, R10 ;  /* 0x0000000a00037312 */ /* 0x000e300000309000 */
[----:B0-----:R-:W0:Y:S02]  /*0690*/  MUFU.RCP R3, R3 ;  /* 0x0000000300037308 */ /* 0x001e240000001000 */
[----:B0-----:R-:W-:-:S06]  /*06a0*/  VIADD R4, R3, 0x1ffffffe ;  /* 0x1ffffffe03047836 */ /* 0x001fcc0000000000 */
[----:B------:R-:W0:Y:S02]  /*06b0*/  F2I.U64.TRUNC R4, R4 ;  /* 0x0000000400047311 */ /* 0x000e24000020d800 */
[----:B0-----:R-:W-:-:S04]  /*06c0*/  IMAD.WIDE.U32 R8, R4, R0, RZ ;  /* 0x0000000004087225 */ /* 0x001fc800078e00ff */
[----:B------:R-:W-:Y:S01]  /*06d0*/  IMAD R9, R5, R0, R9 ;  /* 0x0000000005097224 */ /* 0x000fe200078e0209 */
[----:B------:R-:W-:-:S04]  /*06e0*/  IADD3 R13, P0, PT, RZ, -R8, RZ ;  /* 0x80000008ff0d7210 */ /* 0x000fc80007f1e0ff */
[----:B------:R-:W-:Y:S01]  /*06f0*/  IADD3.X R15, PT, PT, RZ, ~R9, RZ, P0, !PT ;  /* 0x80000009ff0f7210 */ /* 0x000fe200007fe4ff */
[----:B------:R-:W-:-:S04]  /*0700*/  IMAD.HI.U32 R8, R4, R13, RZ ;  /* 0x0000000d04087227 */ /* 0x000fc800078e00ff */
[----:B------:R-:W-:Y:S02]  /*0710*/  IMAD.MOV.U32 R9, RZ, RZ, R4 ;  /* 0x000000ffff097224 */ /* 0x000fe400078e0004 */
[-C--:B------:R-:W-:Y:S02]  /*0720*/  IMAD R11, R5, R15.reuse, RZ ;  /* 0x0000000f050b7224 */ /* 0x080fe400078e02ff */
[----:B------:R-:W-:-:S04]  /*0730*/  IMAD.WIDE.U32 R8, P0, R4, R15, R8 ;  /* 0x0000000f04087225 */ /* 0x000fc80007800008 */
[----:B------:R-:W-:-:S04]  /*0740*/  IMAD.HI.U32 R3, R5, R15, RZ ;  /* 0x0000000f05037227 */ /* 0x000fc800078e00ff */
[----:B------:R-:W-:-:S04]  /*0750*/  IMAD.HI.U32 R8, P1, R5, R13, R8 ;  /* 0x0000000d05087227 */ /* 0x000fc80007820008 */
[----:B------:R-:W-:Y:S01]  /*0760*/  IMAD.X R3, R3, 0x1, R5, P0 ;  /* 0x0000000103037824 */ /* 0x000fe200000e0605 */
[----:B------:R-:W-:-:S04]  /*0770*/  IADD3 R9, P2, PT, R11, R8, RZ ;  /* 0x000000080b097210 */ /* 0x000fc80007f5e0ff */
[----:B------:R-:W-:Y:S01]  /*0780*/  IADD3.X R3, PT, PT, RZ, RZ, R3, P2, P1 ;  /* 0x000000ffff037210 */ /* 0x000fe200017e2403 */
[----:B------:R-:W-:-:S04]  /*0790*/  IMAD.WIDE.U32 R4, R9, R0, RZ ;  /* 0x0000000009047225 */ /* 0x000fc800078e00ff */
[----:B------:R-:W-:Y:S01]  /*07a0*/  IMAD R6, R3, R0, R5 ;  /* 0x0000000003067224 */ /* 0x000fe200078e0205 */
[----:B------:R-:W-:Y:S02]  /*07b0*/  IADD3 R11, P0, PT, RZ, -R4, RZ ;  /* 0x80000004ff0b7210 */ /* 0x000fe40007f1e0ff */
[----:B------:R-:W0:Y:S02]  /*07c0*/  LDC.64 R4, c[0x0][0x390] ;  /* 0x0000e400ff047b82 */ /* 0x000e240000000a00 */
[----:B------:R-:W-:Y:S01]  /*07d0*/  IADD3.X R6, PT, PT, RZ, ~R6, RZ, P0, !PT ;  /* 0x80000006ff067210 */ /* 0x000fe200007fe4ff */
[----:B------:R-:W-:-:S04]  /*07e0*/  IMAD.HI.U32 R8, R9, R11, RZ ;  /* 0x0000000b09087227 */ /* 0x000fc800078e00ff */
[-C--:B------:R-:W-:Y:S02]  /*07f0*/  IMAD R13, R3, R6.reuse, RZ ;  /* 0x00000006030d7224 */ /* 0x080fe400078e02ff */
[----:B------:R-:W-:-:S04]  /*0800*/  IMAD.WIDE.U32 R8, P0, R9, R6, R8 ;  /* 0x0000000609087225 */ /* 0x000fc80007800008 */
[----:B------:R-:W-:-:S04]  /*0810*/  IMAD.HI.U32 R6, R3, R6, RZ ;  /* 0x0000000603067227 */ /* 0x000fc800078e00ff */
[----:B------:R-:W-:-:S04]  /*0820*/  IMAD.HI.U32 R8, P1, R3, R11, R8 ;  /* 0x0000000b03087227 */ /* 0x000fc80007820008 */
[----:B------:R-:W-:Y:S01]  /*0830*/  IMAD.X R3, R6, 0x1, R3, P0 ;  /* 0x0000000106037824 */ /* 0x000fe200000e0603 */
[----:B------:R-:W-:Y:S01]  /*0840*/  IADD3 R11, P2, PT, R13, R8, RZ ;  /* 0x000000080d0b7210 */ /* 0x000fe20007f5e0ff */
[----:B------:R-:W-:-:S03]  /*0850*/  IMAD.MOV.U32 R9, RZ, RZ, RZ ;  /* 0x000000ffff097224 */ /* 0x000fc600078e00ff */
[----:B------:R-:W-:Y:S01]  /*0860*/  IADD3.X R3, PT, PT, RZ, RZ, R3, P2, P1 ;  /* 0x000000ffff037210 */ /* 0x000fe200017e2403 */
[----:B0-----:R-:W-:-:S04]  /*0870*/  IMAD.HI.U32 R8, R11, R4, RZ ;  /* 0x000000040b087227 */ /* 0x001fc800078e00ff */
[----:B------:R-:W-:-:S04]  /*0880*/  IMAD.WIDE.U32 R8, R11, R5, R8 ;  /* 0x000000050b087225 */ /* 0x000fc800078e0008 */
[C---:B------:R-:W-:Y:S02]  /*0890*/  IMAD R11, R3.reuse, R5, RZ ;  /* 0x00000005030b7224 */ /* 0x040fe400078e02ff */
[----:B------:R-:W-:-:S04]  /*08a0*/  IMAD.HI.U32 R8, P0, R3, R4, R8 ;  /* 0x0000000403087227 */ /* 0x000fc80007800008 */
[----:B------:R-:W-:Y:S01]  /*08b0*/  IMAD.HI.U32 R3, R3, R5, RZ ;  /* 0x0000000503037227 */ /* 0x000fe200078e00ff */
[----:B------:R-:W-:-:S04]  /*08c0*/  IADD3 R11, P1, PT, R11, R8, RZ ;  /* 0x000000080b0b7210 */ /* 0x000fc80007f3e0ff */
[----:B------:R-:W-:Y:S01]  /*08d0*/  IADD3.X R3, PT, PT, R3, RZ, RZ, P0, !PT ;  /* 0x000000ff03037210 */ /* 0x000fe200007fe4ff */
[----:B------:R-:W-:-:S04]  /*08e0*/  IMAD.WIDE.U32 R8, R11, R0, RZ ;  /* 0x000000000b087225 */ /* 0x000fc800078e00ff */
[----:B------:R-:W-:-:S04]  /*08f0*/  IMAD.X R3, RZ, RZ, R3, P1 ;  /* 0x000000ffff037224 */ /* 0x000fc800008e0603 */
[----:B------:R-:W-:Y:S01]  /*0900*/  IMAD R6, R3, R0, R9 ;  /* 0x0000000003067224 */ /* 0x000fe200078e0209 */
[----:B------:R-:W-:Y:S02]  /*0910*/  IADD3 R9, P0, PT, -R8, R4, RZ ;  /* 0x0000000408097210 */ /* 0x000fe40007f1e1ff */
[----:B------:R-:W-:-:S03]  /*0920*/  IADD3 R4, P2, PT, R11, 0x1, RZ ;  /* 0x000000010b047810 */ /* 0x000fc60007f5e0ff */
[----:B------:R-:W-:Y:S01]  /*0930*/  IMAD.X R13, R5, 0x1, ~R6, P0 ;  /* 0x00000001050d7824 */ /* 0x000fe200000e0e06 */
[----:B------:R-:W-:Y:S02]  /*0940*/  ISETP.GE.U32.AND P0, PT, R9, R0, PT ;  /* 0x000000000900720c */ /* 0x000fe40003f06070 */
[----:B------:R-:W-:Y:S02]  /*0950*/  IADD3 R5, P1, PT, -R0, R9, RZ ;  /* 0x0000000900057210 */ /* 0x000fe40007f3e1ff */
[C---:B------:R-:W-:Y:S02]  /*0960*/  ISETP.GE.U32.AND.EX P0, PT, R13.reuse, RZ, PT, P0 ;  /* 0x000000ff0d00720c */ /* 0x040fe40003f06100 */
[----:B------:R-:W-:Y:S02]  /*0970*/  IADD3.X R6, PT, PT, RZ, R3, RZ, P2, !PT ;  /* 0x00000003ff067210 */ /* 0x000fe400017fe4ff */
[----:B------:R-:W-:Y:S02]  /*0980*/  SEL R11, R4, R11, P0 ;  /* 0x0000000b040b7207 */ /* 0x000fe40000000000 */
[----:B------:R-:W-:-:S02]  /*0990*/  IADD3.X R8, PT, PT, R13, -0x1, RZ, P1, !PT ;  /* 0xffffffff0d087810 */ /* 0x000fc40000ffe4ff */
[----:B------:R-:W-:Y:S02]  /*09a0*/  SEL R5, R5, R9, P0 ;  /* 0x0000000905057207 */ /* 0x000fe40000000000 */
[----:B------:R-:W-:Y:S01]  /*09b0*/  SEL R6, R6, R3, P0 ;  /* 0x0000000306067207 */ /* 0x000fe20000000000 */
[----:B------:R-:W-:Y:S01]  /*09c0*/  HFMA2 R3, -RZ, RZ, 0, 0 ;  /* 0x00000000ff037431 */ /* 0x000fe200000001ff */
[----:B------:R-:W-:Y:S02]  /*09d0*/  IADD3 R4, P2, PT, R11, 0x1, RZ ;  /* 0x000000010b047810 */ /* 0x000fe40007f5e0ff */
[----:B------:R-:W-:Y:S02]  /*09e0*/  SEL R8, R8, R13, P0 ;  /* 0x0000000d08087207 */ /* 0x000fe40000000000 */
[----:B------:R-:W-:Y:S01]  /*09f0*/  ISETP.GE.U32.AND P0, PT, R5, R0, PT ;  /* 0x000000000500720c */ /* 0x000fe20003f06070 */
[----:B------:R-:W-:Y:S01]  /*0a00*/  IMAD.X R5, RZ, RZ, R6, P2 ;  /* 0x000000ffff057224 */ /* 0x000fe200010e0606 */
[----:B------:R-:W-:-:S02]  /*0a10*/  ISETP.NE.U32.AND P1, PT, R0, RZ, PT ;  /* 0x000000ff0000720c */ /* 0x000fc40003f25070 */
[----:B------:R-:W-:Y:S02]  /*0a20*/  ISETP.GE.U32.AND.EX P0, PT, R8, RZ, PT, P0 ;  /* 0x000000ff0800720c */ /* 0x000fe40003f06100 */
[----:B------:R-:W-:Y:S02]  /*0a30*/  ISETP.NE.AND.EX P1, PT, RZ, RZ, PT, P1 ;  /* 0x000000ffff00720c */ /* 0x000fe40003f25310 */
[----:B------:R-:W-:Y:S02]  /*0a40*/  SEL R4, R4, R11, P0 ;  /* 0x0000000b04047207 */ /* 0x000fe40000000000 */
[----:B------:R-:W-:Y:S02]  /*0a50*/  SEL R5, R5, R6, P0 ;  /* 0x0000000605057207 */ /* 0x000fe40000000000 */
[----:B------:R-:W-:Y:S02]  /*0a60*/  SEL R4, R4, 0xffffffff, P1 ;  /* 0xffffffff04047807 */ /* 0x000fe40000800000 */
[----:B------:R-:W-:Y:S01]  /*0a70*/  SEL R5, R5, 0xffffffff, P1 ;  /* 0xffffffff05057807 */ /* 0x000fe20000800000 */
[----:B------:R-:W-:Y:S06]  /*0a80*/  RET.REL.NODEC R2 `(_Z12reduceKernelPfS_m) ;  /* 0xfffffff4025c7950 */ /* 0x000fec0003c3ffff */
.L_x_5:
[----:B------:R-:W-:-:S00]  /*0a90*/  BRA `(.L_x_5) ;  /* 0xfffffffc00fc7947 */ /* 0x000fc0000383ffff */
[----:B------:R-:W-:-:S00]  /*0aa0*/  NOP ;  /* 0x0000000000007918 */ /* 0x000fc00000000000 */
        /* <DEDUP_REMOVED lines=13> */
.L_x_6:


//--------------------- .nv.shared.reserved.0     --------------------------
	.section	.nv.shared.reserved.0,"aw",@nobits
	.weak		__nv_reservedSMEM_offset_0_alias
	.size		__nv_reservedSMEM_offset_0_alias, 0, 64
	.other		__nv_reservedSMEM_offset_0_alias,@"STO_CUDA_RESERVED_SHARED STV_DEFAULT"
__nv_reservedSMEM_offset_0_alias:
	.zero		0
	.zero		64


//--------------------- .nv.constant0._Z12reduceKernelPfS_m --------------------------
	.section	.nv.constant0._Z12reduceKernelPfS_m,"a",@progbits
	.sectionflags	@""
	.align	4
.nv.constant0._Z12reduceKernelPfS_m:
	.zero		920


//--------------------- SYMBOLS --------------------------

	.type		.nv.reservedSmem.offset0,@object
	.size		.nv.reservedSmem.offset0,0x4
